//
// Generated by NVIDIA NVVM Compiler
//
// Compiler Build ID: CL-36424714
// Cuda compilation tools, release 13.0, V13.0.88
// Based on NVVM 20.0.0
//

.version 9.0
.target sm_100
.address_size 64

	// .globl	_Z12sobel_filterv

.visible .entry _Z12sobel_filterv()
{


	ret;

}


// ===== COMPILED SASS (sm_100) =====

	.target	sm_100

	.elftype	@"ET_EXEC"


//--------------------- .note.nv.tkinfo           --------------------------
	.section	.note.nv.tkinfo,"",@"SHT_NOTE"
	.sectionflags	@"SHF_NOTE_NV_TKINFO"
	.tkinfo
        /*0018*/ 	.word	0x00000002
        /*0030*/ 	.string	""
        /*0030*/ 	.string	"ptxas"
        /*0030*/ 	.string	"Cuda compilation tools, release 13.0, V13.0.88"
        /*0030*/ 	.string	"Build cuda_13.0.r13.0/compiler.36424714_0"
        /*0030*/ 	.string	"-arch sm_100 -m 64 "



//--------------------- .note.nv.cuinfo           --------------------------
	.section	.note.nv.cuinfo,"",@"SHT_NOTE"
	.sectionflags	@"SHF_NOTE_NV_CUINFO"
        /*0018*/ 	.short	0x0002
        /*001a*/ 	.short	0x0064
        /*001c*/ 	.short	0x0082
	.zero		2


//--------------------- .nv.info                  --------------------------
	.section	.nv.info,"",@"SHT_CUDA_INFO"
	.align	4


	//----- nvinfo : EIATTR_REGCOUNT
	.align		4
        /*0000*/ 	.byte	0x04, 0x2f
        /*0002*/ 	.short	(.L_1 - .L_0)
	.align		4
.L_0:
        /*0004*/ 	.word	index@(_Z12sobel_filterv)
        /*0008*/ 	.word	0x00000004


	//----- nvinfo : EIATTR_FRAME_SIZE
	.align		4
.L_1:
        /*000c*/ 	.byte	0x04, 0x11
        /*000e*/ 	.short	(.L_3 - .L_2)
	.align		4
.L_2:
        /*0010*/ 	.word	index@(_Z12sobel_filterv)
        /*0014*/ 	.word	0x00000000


	//----- nvinfo : EIATTR_MIN_STACK_SIZE
	.align		4
.L_3:
        /*0018*/ 	.byte	0x04, 0x12
        /*001a*/ 	.short	(.L_5 - .L_4)
	.align		4
.L_4:
        /*001c*/ 	.word	index@(_Z12sobel_filterv)
        /*0020*/ 	.word	0x00000000
.L_5:


//--------------------- .nv.compat                --------------------------
	.section	.nv.compat,"",@"SHT_CUDA_COMPAT_INFO"
	.align	4
        /*0000*/ 	.byte	0x02, 0x09, 0x00, 0x00, 0x02, 0x02, 0x01, 0x00, 0x02, 0x05, 0x05, 0x00, 0x03, 0x07, 0x01, 0x01
        /*0010*/ 	.byte	0x02, 0x03, 0x00, 0x00, 0x02, 0x06, 0x01, 0x00, 0x04, 0x0b, 0x08, 0x00, 0x09, 0x00, 0x00, 0x00
        /*0020*/ 	.byte	0x00, 0x00, 0x00, 0x00


//--------------------- .nv.info._Z12sobel_filterv --------------------------
	.section	.nv.info._Z12sobel_filterv,"",@"SHT_CUDA_INFO"
	.sectionflags	@""
	.align	4


	//----- nvinfo : EIATTR_CUDA_API_VERSION
	.align		4
        /*0000*/ 	.byte	0x04, 0x37
        /*0002*/ 	.short	(.L_7 - .L_6)
.L_6:
        /*0004*/ 	.word	0x00000082


	//----- nvinfo : EIATTR_SPARSE_MMA_MASK
	.align		4
.L_7:
        /*0008*/ 	.byte	0x03, 0x50
        /*000a*/ 	.short	0x0000


	//----- nvinfo : EIATTR_MAXREG_COUNT
	.align		4
        /*000c*/ 	.byte	0x03, 0x1b
        /*000e*/ 	.short	0x00ff


	//----- nvinfo : EIATTR_MERCURY_ISA_VERSION
	.align		4
        /*0010*/ 	.byte	0x03, 0x5f
        /*0012*/ 	.short	0x0101


	//----- nvinfo : EIATTR_VRC_CTA_INIT_COUNT
	.align		4
        /*0014*/ 	.byte	0x02, 0x4a
	.zero		1
	.zero		1


	//----- nvinfo : EIATTR_EXIT_INSTR_OFFSETS
	.align		4
        /*0018*/ 	.byte	0x04, 0x1c
        /*001a*/ 	.short	(.L_9 - .L_8)


	//   ....[0]....
.L_8:
        /*001c*/ 	.word	0x00000010


	//----- nvinfo : EIATTR_SW_WAR
	.align		4
.L_9:
        /*0020*/ 	.byte	0x04, 0x36
        /*0022*/ 	.short	(.L_11 - .L_10)
.L_10:
        /*0024*/ 	.word	0x00000008
.L_11:


//--------------------- .nv.callgraph             --------------------------
	.section	.nv.callgraph,"",@"SHT_CUDA_CALLGRAPH"
	.align	4
	.sectionentsize	8
	.align		4
        /*0000*/ 	.word	0x00000000
	.align		4
        /*0004*/ 	.word	0xffffffff
	.align		4
        /*0008*/ 	.word	0x00000000
	.align		4
        /*000c*/ 	.word	0xfffffffe
	.align		4
        /*0010*/ 	.word	0x00000000
	.align		4
        /*0014*/ 	.word	0xfffffffd
	.align		4
        /*0018*/ 	.word	0x00000000
	.align		4
        /*001c*/ 	.word	0xfffffffc


//--------------------- .text._Z12sobel_filterv   --------------------------
	.section	.text._Z12sobel_filterv,"ax",@progbits
	.align	128
        .global         _Z12sobel_filterv
        .type           _Z12sobel_filterv,@function
        .size           _Z12sobel_filterv,(.L_x_1 - _Z12sobel_filterv)
        .other          _Z12sobel_filterv,@"STO_CUDA_ENTRY STV_DEFAULT"
_Z12sobel_filterv:
.text._Z12sobel_filterv:
[----:B------:R-:W-:Y:S01]  /*0000*/  LDC R1, c[0x0][0x37c] ;  /* 0x0000df00ff017b82 */ /* 0x000fe20000000800 */
[----:B------:R-:W-:Y:S05]  /*0010*/  EXIT ;  /* 0x000000000000794d */ /* 0x000fea0003800000 */
.L_x_0:
[----:B------:R-:W-:-:S00]  /*0020*/  BRA `(.L_x_0) ;  /* 0xfffffffc00fc7947 */ /* 0x000fc0000383ffff */
[----:B------:R-:W-:-:S00]  /*0030*/  NOP ;  /* 0x0000000000007918 */ /* 0x000fc00000000000 */
        /* <DEDUP_REMOVED lines=12> */
.L_x_1:


//--------------------- .nv.shared.reserved.0     --------------------------
	.section	.nv.shared.reserved.0,"aw",@nobits
	.weak		__nv_reservedSMEM_offset_0_alias
	.size		__nv_reservedSMEM_offset_0_alias, 0, 64
	.other		__nv_reservedSMEM_offset_0_alias,@"STO_CUDA_RESERVED_SHARED STV_DEFAULT"
__nv_reservedSMEM_offset_0_alias:
	.zero		0
	.zero		64


//--------------------- .nv.constant0._Z12sobel_filterv --------------------------
	.section	.nv.constant0._Z12sobel_filterv,"a",@progbits
	.sectionflags	@""
	.align	4
.nv.constant0._Z12sobel_filterv:
	.zero		896


//--------------------- SYMBOLS --------------------------

	.type		.nv.reservedSmem.offset0,@object
	.size		.nv.reservedSmem.offset0,0x4
